//
// Generated by NVIDIA NVVM Compiler
//
// Compiler Build ID: CL-36424714
// Cuda compilation tools, release 13.0, V13.0.88
// Based on NVVM 20.0.0
//

.version 9.0
.target sm_100
.address_size 64

	// .globl	_Z13vecAdd_kernelPKiS0_Pi

.visible .entry _Z13vecAdd_kernelPKiS0_Pi(
	.param .u64 .ptr .align 1 _Z13vecAdd_kernelPKiS0_Pi_param_0,
	.param .u64 .ptr .align 1 _Z13vecAdd_kernelPKiS0_Pi_param_1,
	.param .u64 .ptr .align 1 _Z13vecAdd_kernelPKiS0_Pi_param_2
)
{
	.reg .b32 	%r<8>;
	.reg .b64 	%rd<11>;

	ld.param.u64 	%rd1, [_Z13vecAdd_kernelPKiS0_Pi_param_0];
	ld.param.u64 	%rd2, [_Z13vecAdd_kernelPKiS0_Pi_param_1];
	ld.param.u64 	%rd3, [_Z13vecAdd_kernelPKiS0_Pi_param_2];
	cvta.to.global.u64 	%rd4, %rd3;
	cvta.to.global.u64 	%rd5, %rd2;
	cvta.to.global.u64 	%rd6, %rd1;
	mov.u32 	%r1, %ctaid.x;
	mov.u32 	%r2, %ntid.x;
	mov.u32 	%r3, %tid.x;
	mad.lo.s32 	%r4, %r1, %r2, %r3;
	mul.wide.s32 	%rd7, %r4, 4;
	add.s64 	%rd8, %rd6, %rd7;
	ld.global.u32 	%r5, [%rd8];
	add.s64 	%rd9, %rd5, %rd7;
	ld.global.u32 	%r6, [%rd9];
	add.s32 	%r7, %r6, %r5;
	add.s64 	%rd10, %rd4, %rd7;
	st.global.u32 	[%rd10], %r7;
	ret;

}


// ===== COMPILED SASS (sm_100) =====

	.target	sm_100

	.elftype	@"ET_EXEC"


//--------------------- .note.nv.tkinfo           --------------------------
	.section	.note.nv.tkinfo,"",@"SHT_NOTE"
	.sectionflags	@"SHF_NOTE_NV_TKINFO"
	.tkinfo
        /*0018*/ 	.word	0x00000002
        /*0030*/ 	.string	""
        /*0030*/ 	.string	"ptxas"
        /*0030*/ 	.string	"Cuda compilation tools, release 13.0, V13.0.88"
        /*0030*/ 	.string	"Build cuda_13.0.r13.0/compiler.36424714_0"
        /*0030*/ 	.string	"-arch sm_100 -m 64 "



//--------------------- .note.nv.cuinfo           --------------------------
	.section	.note.nv.cuinfo,"",@"SHT_NOTE"
	.sectionflags	@"SHF_NOTE_NV_CUINFO"
        /*0018*/ 	.short	0x0002
        /*001a*/ 	.short	0x0064
        /*001c*/ 	.short	0x0082
	.zero		2


//--------------------- .nv.info                  --------------------------
	.section	.nv.info,"",@"SHT_CUDA_INFO"
	.align	4


	//----- nvinfo : EIATTR_REGCOUNT
	.align		4
        /*0000*/ 	.byte	0x04, 0x2f
        /*0002*/ 	.short	(.L_1 - .L_0)
	.align		4
.L_0:
        /*0004*/ 	.word	index@(_Z13vecAdd_kernelPKiS0_Pi)
        /*0008*/ 	.word	0x0000000c


	//----- nvinfo : EIATTR_FRAME_SIZE
	.align		4
.L_1:
        /*000c*/ 	.byte	0x04, 0x11
        /*000e*/ 	.short	(.L_3 - .L_2)
	.align		4
.L_2:
        /*0010*/ 	.word	index@(_Z13vecAdd_kernelPKiS0_Pi)
        /*0014*/ 	.word	0x00000000


	//----- nvinfo : EIATTR_MIN_STACK_SIZE
	.align		4
.L_3:
        /*0018*/ 	.byte	0x04, 0x12
        /*001a*/ 	.short	(.L_5 - .L_4)
	.align		4
.L_4:
        /*001c*/ 	.word	index@(_Z13vecAdd_kernelPKiS0_Pi)
        /*0020*/ 	.word	0x00000000
.L_5:


//--------------------- .nv.compat                --------------------------
	.section	.nv.compat,"",@"SHT_CUDA_COMPAT_INFO"
	.align	4
        /*0000*/ 	.byte	0x02, 0x09, 0x00, 0x00, 0x02, 0x02, 0x01, 0x00, 0x02, 0x05, 0x05, 0x00, 0x03, 0x07, 0x01, 0x01
        /*0010*/ 	.byte	0x02, 0x03, 0x00, 0x00, 0x02, 0x06, 0x01, 0x00, 0x04, 0x0b, 0x08, 0x00, 0x09, 0x00, 0x00, 0x00
        /*0020*/ 	.byte	0x00, 0x00, 0x00, 0x00


//--------------------- .nv.info._Z13vecAdd_kernelPKiS0_Pi --------------------------
	.section	.nv.info._Z13vecAdd_kernelPKiS0_Pi,"",@"SHT_CUDA_INFO"
	.sectionflags	@""
	.align	4


	//----- nvinfo : EIATTR_CUDA_API_VERSION
	.align		4
        /*0000*/ 	.byte	0x04, 0x37
        /*0002*/ 	.short	(.L_7 - .L_6)
.L_6:
        /*0004*/ 	.word	0x00000082


	//----- nvinfo : EIATTR_KPARAM_INFO
	.align		4
.L_7:
        /*0008*/ 	.byte	0x04, 0x17
        /*000a*/ 	.short	(.L_9 - .L_8)
.L_8:
        /*000c*/ 	.word	0x00000000
        /*0010*/ 	.short	0x0002
        /*0012*/ 	.short	0x0010
        /*0014*/ 	.byte	0x00, 0xf5, 0x21, 0x00


	//----- nvinfo : EIATTR_KPARAM_INFO
	.align		4
.L_9:
        /*0018*/ 	.byte	0x04, 0x17
        /*001a*/ 	.short	(.L_11 - .L_10)
.L_10:
        /*001c*/ 	.word	0x00000000
        /*0020*/ 	.short	0x0001
        /*0022*/ 	.short	0x0008
        /*0024*/ 	.byte	0x00, 0xf5, 0x21, 0x00


	//----- nvinfo : EIATTR_KPARAM_INFO
	.align		4
.L_11:
        /*0028*/ 	.byte	0x04, 0x17
        /*002a*/ 	.short	(.L_13 - .L_12)
.L_12:
        /*002c*/ 	.word	0x00000000
        /*0030*/ 	.short	0x0000
        /*0032*/ 	.short	0x0000
        /*0034*/ 	.byte	0x00, 0xf5, 0x21, 0x00


	//----- nvinfo : EIATTR_SPARSE_MMA_MASK
	.align		4
.L_13:
        /*0038*/ 	.byte	0x03, 0x50
        /*003a*/ 	.short	0x0000


	//----- nvinfo : EIATTR_MAXREG_COUNT
	.align		4
        /*003c*/ 	.byte	0x03, 0x1b
        /*003e*/ 	.short	0x00ff


	//----- nvinfo : EIATTR_MERCURY_ISA_VERSION
	.align		4
        /*0040*/ 	.byte	0x03, 0x5f
        /*0042*/ 	.short	0x0101


	//----- nvinfo : EIATTR_VRC_CTA_INIT_COUNT
	.align		4
        /*0044*/ 	.byte	0x02, 0x4a
	.zero		1
	.zero		1


	//----- nvinfo : EIATTR_EXIT_INSTR_OFFSETS
	.align		4
        /*0048*/ 	.byte	0x04, 0x1c
        /*004a*/ 	.short	(.L_15 - .L_14)


	//   ....[0]....
.L_14:
        /*004c*/ 	.word	0x00000100


	//----- nvinfo : EIATTR_CBANK_PARAM_SIZE
	.align		4
.L_15:
        /*0050*/ 	.byte	0x03, 0x19
        /*0052*/ 	.short	0x0018


	//----- nvinfo : EIATTR_PARAM_CBANK
	.align		4
        /*0054*/ 	.byte	0x04, 0x0a
        /*0056*/ 	.short	(.L_17 - .L_16)
	.align		4
.L_16:
        /*0058*/ 	.word	index@(.nv.constant0._Z13vecAdd_kernelPKiS0_Pi)
        /*005c*/ 	.short	0x0380
        /*005e*/ 	.short	0x0018


	//----- nvinfo : EIATTR_SW_WAR
	.align		4
.L_17:
        /*0060*/ 	.byte	0x04, 0x36
        /*0062*/ 	.short	(.L_19 - .L_18)
.L_18:
        /*0064*/ 	.word	0x00000008
.L_19:


//--------------------- .nv.callgraph             --------------------------
	.section	.nv.callgraph,"",@"SHT_CUDA_CALLGRAPH"
	.align	4
	.sectionentsize	8
	.align		4
        /*0000*/ 	.word	0x00000000
	.align		4
        /*0004*/ 	.word	0xffffffff
	.align		4
        /*0008*/ 	.word	0x00000000
	.align		4
        /*000c*/ 	.word	0xfffffffe
	.align		4
        /*0010*/ 	.word	0x00000000
	.align		4
        /*0014*/ 	.word	0xfffffffd
	.align		4
        /*0018*/ 	.word	0x00000000
	.align		4
        /*001c*/ 	.word	0xfffffffc


//--------------------- .text._Z13vecAdd_kernelPKiS0_Pi --------------------------
	.section	.text._Z13vecAdd_kernelPKiS0_Pi,"ax",@progbits
	.align	128
        .global         _Z13vecAdd_kernelPKiS0_Pi
        .type           _Z13vecAdd_kernelPKiS0_Pi,@function
        .size           _Z13vecAdd_kernelPKiS0_Pi,(.L_x_1 - _Z13vecAdd_kernelPKiS0_Pi)
        .other          _Z13vecAdd_kernelPKiS0_Pi,@"STO_CUDA_ENTRY STV_DEFAULT"
_Z13vecAdd_kernelPKiS0_Pi:
.text._Z13vecAdd_kernelPKiS0_Pi:
[----:B------:R-:W-:Y:S01]  /*0000*/  LDC R1, c[0x0][0x37c] ;  /* 0x0000df00ff017b82 */ /* 0x000fe20000000800 */
[----:B------:R-:W0:Y:S07]  /*0010*/  S2R R0, SR_TID.X ;  /* 0x0000000000007919 */ /* 0x000e2e0000002100 */
[----:B------:R-:W0:Y:S01]  /*0020*/  S2UR UR6, SR_CTAID.X ;  /* 0x00000000000679c3 */ /* 0x000e220000002500 */
[----:B------:R-:W1:Y:S07]  /*0030*/  LDCU.64 UR4, c[0x0][0x358] ;  /* 0x00006b00ff0477ac */ /* 0x000e6e0008000a00 */
[----:B------:R-:W0:Y:S08]  /*0040*/  LDC R9, c[0x0][0x360] ;  /* 0x0000d800ff097b82 */ /* 0x000e300000000800 */
[----:B------:R-:W2:Y:S08]  /*0050*/  LDC.64 R2, c[0x0][0x380] ;  /* 0x0000e000ff027b82 */ /* 0x000eb00000000a00 */
[----:B------:R-:W3:Y:S01]  /*0060*/  LDC.64 R4, c[0x0][0x388] ;  /* 0x0000e200ff047b82 */ /* 0x000ee20000000a00 */
[----:B0-----:R-:W-:-:S07]  /*0070*/  IMAD R9, R9, UR6, R0 ;  /* 0x0000000609097c24 */ /* 0x001fce000f8e0200 */
[----:B------:R-:W0:Y:S01]  /*0080*/  LDC.64 R6, c[0x0][0x390] ;  /* 0x0000e400ff067b82 */ /* 0x000e220000000a00 */
[----:B--2---:R-:W-:-:S06]  /*0090*/  IMAD.WIDE R2, R9, 0x4, R2 ;  /* 0x0000000409027825 */ /* 0x004fcc00078e0202 */
[----:B-1----:R-:W2:Y:S01]  /*00a0*/  LDG.E R2, desc[UR4][R2.64] ;  /* 0x0000000402027981 */ /* 0x002ea2000c1e1900 */
[----:B---3--:R-:W-:-:S06]  /*00b0*/  IMAD.WIDE R4, R9, 0x4, R4 ;  /* 0x0000000409047825 */ /* 0x008fcc00078e0204 */
[----:B------:R-:W2:Y:S01]  /*00c0*/  LDG.E R5, desc[UR4][R4.64] ;  /* 0x0000000404057981 */ /* 0x000ea2000c1e1900 */
[----:B0-----:R-:W-:Y:S01]  /*00d0*/  IMAD.WIDE R6, R9, 0x4, R6 ;  /* 0x0000000409067825 */ /* 0x001fe200078e0206 */
[----:B--2---:R-:W-:-:S05]  /*00e0*/  IADD3 R9, PT, PT, R2, R5, RZ ;  /* 0x0000000502097210 */ /* 0x004fca0007ffe0ff */
[----:B------:R-:W-:Y:S01]  /*00f0*/  STG.E desc[UR4][R6.64], R9 ;  /* 0x0000000906007986 */ /* 0x000fe2000c101904 */
[----:B------:R-:W-:Y:S05]  /*0100*/  EXIT ;  /* 0x000000000000794d */ /* 0x000fea0003800000 */
.L_x_0:
[----:B------:R-:W-:-:S00]  /*0110*/  BRA `(.L_x_0) ;  /* 0xfffffffc00fc7947 */ /* 0x000fc0000383ffff */
[----:B------:R-:W-:-:S00]  /*0120*/  NOP ;  /* 0x0000000000007918 */ /* 0x000fc00000000000 */
        /* <DEDUP_REMOVED lines=13> */
.L_x_1:


//--------------------- .nv.shared.reserved.0     --------------------------
	.section	.nv.shared.reserved.0,"aw",@nobits
	.weak		__nv_reservedSMEM_offset_0_alias
	.size		__nv_reservedSMEM_offset_0_alias, 0, 64
	.other		__nv_reservedSMEM_offset_0_alias,@"STO_CUDA_RESERVED_SHARED STV_DEFAULT"
__nv_reservedSMEM_offset_0_alias:
	.zero		0
	.zero		64


//--------------------- .nv.constant0._Z13vecAdd_kernelPKiS0_Pi --------------------------
	.section	.nv.constant0._Z13vecAdd_kernelPKiS0_Pi,"a",@progbits
	.sectionflags	@""
	.align	4
.nv.constant0._Z13vecAdd_kernelPKiS0_Pi:
	.zero		920


//--------------------- SYMBOLS --------------------------

	.type		.nv.reservedSmem.offset0,@object
	.size		.nv.reservedSmem.offset0,0x4
